	.headerflags	@"EF_CUDA_TEXMODE_UNIFIED EF_CUDA_64BIT_ADDRESS EF_CUDA_ACCELERATORS EF_CUDA_SM90 EF_CUDA_VIRTUAL_SM(EF_CUDA_SM90)"
	.elftype	@"ET_EXEC"


//--------------------- .nv.info                  --------------------------
	.section	.nv.info,"",@"SHT_CUDA_INFO"
	.align	4


	//----- nvinfo : EIATTR_REGCOUNT
	.align		4
        /*0000*/ 	.byte	0x04, 0x2f
        /*0002*/ 	.short	(.L_1 - .L_0)
	.align		4
.L_0:
        /*0004*/ 	.word	index@(triton_poi_fused_convolution_7)
        /*0008*/ 	.word	0x00000020


	//----- nvinfo : EIATTR_MIN_STACK_SIZE
	.align		4
.L_1:
        /*000c*/ 	.byte	0x04, 0x12
        /*000e*/ 	.short	(.L_3 - .L_2)
	.align		4
.L_2:
        /*0010*/ 	.word	index@(triton_poi_fused_convolution_7)
        /*0014*/ 	.word	0x00000000


	//----- nvinfo : EIATTR_FRAME_SIZE
	.align		4
.L_3:
        /*0018*/ 	.byte	0x04, 0x11
        /*001a*/ 	.short	(.L_5 - .L_4)
	.align		4
.L_4:
        /*001c*/ 	.word	index@(triton_poi_fused_convolution_7)
        /*0020*/ 	.word	0x00000000


	//----- nvinfo : EIATTR_MIN_STACK_SIZE
	.align		4
.L_5:
        /*0024*/ 	.byte	0x04, 0x12
        /*0026*/ 	.short	(.L_7 - .L_6)
	.align		4
.L_6:
        /*0028*/ 	.word	index@(triton_poi_fused_convolution_7)
        /*002c*/ 	.word	0x00000000
.L_7:


//--------------------- .nv.info.triton_poi_fused_convolution_7 --------------------------
	.section	.nv.info.triton_poi_fused_convolution_7,"",@"SHT_CUDA_INFO"
	.sectionflags	@""
	.align	4


	//----- nvinfo : EIATTR_CUDA_API_VERSION
	.align		4
        /*0000*/ 	.byte	0x04, 0x37
        /*0002*/ 	.short	(.L_9 - .L_8)
.L_8:
        /*0004*/ 	.word	0x0000007c


	//----- nvinfo : EIATTR_KPARAM_INFO
	.align		4
.L_9:
        /*0008*/ 	.byte	0x04, 0x17
        /*000a*/ 	.short	(.L_11 - .L_10)
.L_10:
        /*000c*/ 	.word	0x00000000
        /*0010*/ 	.short	0x0004
        /*0012*/ 	.short	0x001c
        /*0014*/ 	.byte	0x00, 0xf0, 0x11, 0x00


	//----- nvinfo : EIATTR_KPARAM_INFO
	.align		4
.L_11:
        /*0018*/ 	.byte	0x04, 0x17
        /*001a*/ 	.short	(.L_13 - .L_12)
.L_12:
        /*001c*/ 	.word	0x00000000
        /*0020*/ 	.short	0x0003
        /*0022*/ 	.short	0x0018
        /*0024*/ 	.byte	0x00, 0xf0, 0x11, 0x00


	//----- nvinfo : EIATTR_KPARAM_INFO
	.align		4
.L_13:
        /*0028*/ 	.byte	0x04, 0x17
        /*002a*/ 	.short	(.L_15 - .L_14)
.L_14:
        /*002c*/ 	.word	0x00000000
        /*0030*/ 	.short	0x0002
        /*0032*/ 	.short	0x0010
        /*0034*/ 	.byte	0x00, 0xf4, 0x21, 0x00


	//----- nvinfo : EIATTR_KPARAM_INFO
	.align		4
.L_15:
        /*0038*/ 	.byte	0x04, 0x17
        /*003a*/ 	.short	(.L_17 - .L_16)
.L_16:
        /*003c*/ 	.word	0x00000000
        /*0040*/ 	.short	0x0001
        /*0042*/ 	.short	0x0008
        /*0044*/ 	.byte	0x00, 0xf4, 0x21, 0x00


	//----- nvinfo : EIATTR_KPARAM_INFO
	.align		4
.L_17:
        /*0048*/ 	.byte	0x04, 0x17
        /*004a*/ 	.short	(.L_19 - .L_18)
.L_18:
        /*004c*/ 	.word	0x00000000
        /*0050*/ 	.short	0x0000
        /*0052*/ 	.short	0x0000
        /*0054*/ 	.byte	0x00, 0xf4, 0x21, 0x00


	//----- nvinfo : EIATTR_SPARSE_MMA_MASK
	.align		4
.L_19:
        /*0058*/ 	.byte	0x03, 0x50
        /*005a*/ 	.short	0x0000


	//----- nvinfo : EIATTR_MAXREG_COUNT
	.align		4
        /*005c*/ 	.byte	0x03, 0x1b
        /*005e*/ 	.short	0x00ff


	//----- nvinfo : EIATTR_EXIT_INSTR_OFFSETS
	.align		4
        /*0060*/ 	.byte	0x04, 0x1c
        /*0062*/ 	.short	(.L_21 - .L_20)


	//   ....[0]....
.L_20:
        /*0064*/ 	.word	0x000005e0


	//   ....[1]....
        /*0068*/ 	.word	0x00000600


	//----- nvinfo : EIATTR_REQNTID
	.align		4
.L_21:
        /*006c*/ 	.byte	0x04, 0x10
        /*006e*/ 	.short	(.L_23 - .L_22)
.L_22:
        /*0070*/ 	.word	0x00000080
        /*0074*/ 	.word	0x00000001
        /*0078*/ 	.word	0x00000001


	//----- nvinfo : EIATTR_CBANK_PARAM_SIZE
	.align		4
.L_23:
        /*007c*/ 	.byte	0x03, 0x19
        /*007e*/ 	.short	0x0020


	//----- nvinfo : EIATTR_PARAM_CBANK
	.align		4
        /*0080*/ 	.byte	0x04, 0x0a
        /*0082*/ 	.short	(.L_25 - .L_24)
	.align		4
.L_24:
        /*0084*/ 	.word	index@(.nv.constant0.triton_poi_fused_convolution_7)
        /*0088*/ 	.short	0x0210
        /*008a*/ 	.short	0x0020


	//----- nvinfo : EIATTR_SW_WAR
	.align		4
.L_25:
        /*008c*/ 	.byte	0x04, 0x36
        /*008e*/ 	.short	(.L_27 - .L_26)
.L_26:
        /*0090*/ 	.word	0x00000008
.L_27:


//--------------------- .nv.callgraph             --------------------------
	.section	.nv.callgraph,"",@"SHT_CUDA_CALLGRAPH"
	.align	4
	.sectionentsize	8
	.align		4
        /*0000*/ 	.word	0x00000000
	.align		4
        /*0004*/ 	.word	0xffffffff
	.align		4
        /*0008*/ 	.word	0x00000000
	.align		4
        /*000c*/ 	.word	0xfffffffe
	.align		4
        /*0010*/ 	.word	0x00000000
	.align		4
        /*0014*/ 	.word	0xfffffffd
	.align		4
        /*0018*/ 	.word	0x00000000
	.align		4
        /*001c*/ 	.word	0xfffffffc


//--------------------- .text.triton_poi_fused_convolution_7 --------------------------
	.section	.text.triton_poi_fused_convolution_7,"ax",@progbits
	.sectionflags	@"SHF_BARRIERS=1"
	.align	128
        .global         triton_poi_fused_convolution_7
        .type           triton_poi_fused_convolution_7,@function
        .size           triton_poi_fused_convolution_7,(.L_x_1 - triton_poi_fused_convolution_7)
        .other          triton_poi_fused_convolution_7,@"STO_CUDA_ENTRY STV_DEFAULT"
triton_poi_fused_convolution_7:
.text.triton_poi_fused_convolution_7:
[----:B------:R-:W0:Y:S02]  /*0000*/  LDC R1, c[0x0][0x28] ;  /* 0x00000a00ff017b82 */ /* 0x000e240000000800 */
[----:B------:R-:W1:Y:S01]  /*0010*/  S2R R22, SR_CTAID.Y ;  /* 0x0000000000167919 */ /* 0x000e620000002600 */
[----:B------:R-:W2:Y:S01]  /*0020*/  LDC.64 R2, c[0x0][0x210] ;  /* 0x00008400ff027b82 */ /* 0x000ea20000000a00 */
[----:B------:R-:W-:Y:S02]  /*0030*/  CS2R R8, SRZ ;  /* 0x0000000000087805 */ /* 0x000fe4000001ff00 */
[----:B------:R-:W-:Y:S01]  /*0040*/  CS2R R10, SRZ ;  /* 0x00000000000a7805 */ /* 0x000fe2000001ff00 */
[----:B------:R-:W3:Y:S01]  /*0050*/  S2R R12, SR_TID.X ;  /* 0x00000000000c7919 */ /* 0x000ee20000002100 */
[----:B------:R-:W-:Y:S01]  /*0060*/  ULDC.64 UR6, c[0x0][0x208] ;  /* 0x0000820000067ab9 */ /* 0x000fe20000000a00 */
[----:B------:R-:W4:Y:S01]  /*0070*/  S2R R0, SR_CTAID.X ;  /* 0x0000000000007919 */ /* 0x000f220000002500 */
[----:B-1----:R-:W-:Y:S02]  /*0080*/  IMAD.SHL.U32 R22, R22, 0x20, RZ ;  /* 0x0000002016167824 */ /* 0x002fe400078e00ff */
[----:B---3--:R-:W-:Y:S01]  /*0090*/  IMAD.SHL.U32 R29, R12, 0x4, RZ ;  /* 0x000000040c1d7824 */ /* 0x008fe200078e00ff */
[----:B------:R-:W-:Y:S01]  /*00a0*/  SHF.R.U32.HI R27, RZ, 0x3, R12 ;  /* 0x00000003ff1b7819 */ /* 0x000fe2000001160c */
[----:B----4-:R-:W-:-:S03]  /*00b0*/  IMAD.SHL.U32 R0, R0, 0x20, RZ ;  /* 0x0000002000007824 */ /* 0x010fc600078e00ff */
[----:B------:R-:W-:Y:S02]  /*00c0*/  LOP3.LUT R4, R22, 0x1c, R29, 0xf8, !PT ;  /* 0x0000001c16047812 */ /* 0x000fe400078ef81d */
[----:B------:R-:W-:Y:S02]  /*00d0*/  SGXT.U32 R27, R27, 0x4 ;  /* 0x000000041b1b781a */ /* 0x000fe40000000000 */
[----:B------:R-:W-:Y:S02]  /*00e0*/  SHF.R.S32.HI R5, RZ, 0x1f, R4 ;  /* 0x0000001fff057819 */ /* 0x000fe40000011404 */
[----:B------:R-:W-:Y:S02]  /*00f0*/  ISETP.GE.AND P0, PT, R4, 0x100, PT ;  /* 0x000001000400780c */ /* 0x000fe40003f06270 */
[----:B------:R-:W-:Y:S02]  /*0100*/  LEA.HI R5, R5, R4, RZ, 0x6 ;  /* 0x0000000405057211 */ /* 0x000fe400078f30ff */
[----:B------:R-:W-:-:S02]  /*0110*/  LOP3.LUT R25, R0, R27, RZ, 0xfc, !PT ;  /* 0x0000001b00197212 */ /* 0x000fc400078efcff */
[----:B------:R-:W-:Y:S01]  /*0120*/  LOP3.LUT R23, R0, 0x10, R27, 0xfe, !PT ;  /* 0x0000001000177812 */ /* 0x000fe200078efe1b */
[C---:B------:R-:W-:Y:S01]  /*0130*/  IMAD.SHL.U32 R6, R5.reuse, 0x400, RZ ;  /* 0x0000040005067824 */ /* 0x040fe200078e00ff */
[----:B------:R-:W-:Y:S02]  /*0140*/  LOP3.LUT R5, R5, 0xffffffc0, RZ, 0xc0, !PT ;  /* 0xffffffc005057812 */ /* 0x000fe400078ec0ff */
[----:B------:R-:W-:Y:S02]  /*0150*/  ISETP.LT.AND P2, PT, R25, 0x400, !P0 ;  /* 0x000004001900780c */ /* 0x000fe40004741270 */
[----:B------:R-:W-:Y:S02]  /*0160*/  LOP3.LUT R6, R6, 0xffff0000, RZ, 0xc0, !PT ;  /* 0xffff000006067812 */ /* 0x000fe400078ec0ff */
[----:B------:R-:W-:Y:S02]  /*0170*/  ISETP.LT.AND P0, PT, R23, 0x400, !P0 ;  /* 0x000004001700780c */ /* 0x000fe40004701270 */
[----:B------:R-:W-:-:S02]  /*0180*/  IADD3 R6, R6, R4, -R5 ;  /* 0x0000000406067210 */ /* 0x000fc40007ffe805 */
[----:B------:R-:W-:-:S03]  /*0190*/  CS2R R4, SRZ ;  /* 0x0000000000047805 */ /* 0x000fc6000001ff00 */
[--C-:B------:R-:W-:Y:S02]  /*01a0*/  IMAD R25, R25, 0x40, R6.reuse ;  /* 0x0000004019197824 */ /* 0x100fe400078e0206 */
[----:B------:R-:W-:Y:S01]  /*01b0*/  IMAD R23, R23, 0x40, R6 ;  /* 0x0000004017177824 */ /* 0x000fe200078e0206 */
[----:B------:R-:W-:Y:S01]  /*01c0*/  CS2R R6, SRZ ;  /* 0x0000000000067805 */ /* 0x000fe2000001ff00 */
[----:B--2---:R-:W-:-:S04]  /*01d0*/  IMAD.WIDE R14, R25, 0x4, R2 ;  /* 0x00000004190e7825 */ /* 0x004fc800078e0202 */
[----:B------:R-:W-:Y:S01]  /*01e0*/  IMAD.WIDE R16, R23, 0x4, R2 ;  /* 0x0000000417107825 */ /* 0x000fe200078e0202 */
[----:B------:R1:W2:Y:S04]  /*01f0*/  @P2 LDG.E.EL.128 R8, desc[UR6][R14.64] ;  /* 0x000000060e082981 */ /* 0x0002a8000c2e1d00 */
[----:B------:R3:W4:Y:S01]  /*0200*/  @P0 LDG.E.EL.128 R4, desc[UR6][R16.64] ;  /* 0x0000000610040981 */ /* 0x000722000c2e1d00 */
[----:B------:R-:W5:Y:S01]  /*0210*/  S2UR UR5, SR_CgaCtaId ;  /* 0x00000000000579c3 */ /* 0x000f620000008800 */
[----:B------:R-:W-:Y:S01]  /*0220*/  SHF.R.U32.HI R2, RZ, 0x1, R12 ;  /* 0x00000001ff027819 */ /* 0x000fe2000001160c */
[----:B------:R-:W-:Y:S01]  /*0230*/  IMAD.SHL.U32 R12, R12, 0x80, RZ ;  /* 0x000000800c0c7824 */ /* 0x000fe200078e00ff */
[----:B------:R-:W-:Y:S02]  /*0240*/  UMOV UR4, 0x400 ;  /* 0x0000040000047882 */ /* 0x000fe40000000000 */
[----:B------:R-:W-:-:S02]  /*0250*/  LOP3.LUT R3, R2, 0x3c, RZ, 0xc0, !PT ;  /* 0x0000003c02037812 */ /* 0x000fc400078ec0ff */
[----:B------:R-:W-:Y:S02]  /*0260*/  LOP3.LUT R2, R29, 0x1fc, RZ, 0xc0, !PT ;  /* 0x000001fc1d027812 */ /* 0x000fe400078ec0ff */
[----:B------:R-:W-:Y:S02]  /*0270*/  LOP3.LUT R18, R12, 0x380, RZ, 0xc0, !PT ;  /* 0x000003800c127812 */ /* 0x000fe400078ec0ff */
[----:B-1----:R-:W-:Y:S02]  /*0280*/  LOP3.LUT R15, R2, 0x200, RZ, 0xfc, !PT ;  /* 0x00000200020f7812 */ /* 0x002fe400078efcff */
[C---:B------:R-:W-:Y:S02]  /*0290*/  LOP3.LUT R13, R18.reuse, 0x20, RZ, 0xfc, !PT ;  /* 0x00000020120d7812 */ /* 0x040fe400078efcff */
[----:B------:R-:W-:Y:S02]  /*02a0*/  SHF.R.U32.HI R15, RZ, 0x3, R15 ;  /* 0x00000003ff0f7819 */ /* 0x000fe4000001160f */
[----:B------:R-:W-:-:S02]  /*02b0*/  LOP3.LUT R12, R18, R27, RZ, 0xfc, !PT ;  /* 0x0000001b120c7212 */ /* 0x000fc400078efcff */
[----:B------:R-:W-:Y:S02]  /*02c0*/  LOP3.LUT R14, R18, 0x40, RZ, 0xfc, !PT ;  /* 0x00000040120e7812 */ /* 0x000fe400078efcff */
[----:B---3--:R-:W-:Y:S02]  /*02d0*/  LOP3.LUT R16, R15, 0x7c, RZ, 0xc0, !PT ;  /* 0x0000007c0f107812 */ /* 0x008fe400078ec0ff */
[----:B------:R-:W-:Y:S01]  /*02e0*/  LOP3.LUT R29, R0, 0x1c, R29, 0xf8, !PT ;  /* 0x0000001c001d7812 */ /* 0x000fe200078ef81d */
[----:B-----5:R-:W-:Y:S01]  /*02f0*/  UPRMT UR4, UR5, 0x654, UR4 ;  /* 0x0000065405047896 */ /* 0x020fe20008000004 */
[----:B------:R-:W-:Y:S02]  /*0300*/  LOP3.LUT R0, R22, R27, RZ, 0xfc, !PT ;  /* 0x0000001b16007212 */ /* 0x000fe400078efcff */
[----:B------:R-:W-:Y:S02]  /*0310*/  ISETP.GE.AND P1, PT, R29, 0x400, PT ;  /* 0x000004001d00780c */ /* 0x000fe40003f26270 */
[----:B------:R-:W-:Y:S01]  /*0320*/  LOP3.LUT R22, R22, 0x10, R27, 0xfe, !PT ;  /* 0x0000001016167812 */ /* 0x000fe200078efe1b */
[----:B------:R-:W-:Y:S01]  /*0330*/  VIADD R3, R3, UR4 ;  /* 0x0000000403037c36 */ /* 0x000fe20008000000 */
[----:B------:R-:W-:Y:S01]  /*0340*/  LEA.HI R19, R18, UR4, RZ, 0x1d ;  /* 0x0000000412137c11 */ /* 0x000fe2000f8fe8ff */
[----:B------:R-:W-:Y:S01]  /*0350*/  IMAD R27, R0, 0x400, R29 ;  /* 0x00000400001b7824 */ /* 0x000fe200078e021d */
[----:B------:R-:W-:Y:S01]  /*0360*/  LOP3.LUT R18, R18, 0x60, RZ, 0xfc, !PT ;  /* 0x0000006012127812 */ /* 0x000fe200078efcff */
[----:B------:R-:W-:Y:S01]  /*0370*/  IMAD R26, R2, 0x4, R3 ;  /* 0x00000004021a7824 */ /* 0x000fe200078e0203 */
[----:B------:R-:W-:Y:S01]  /*0380*/  LEA.HI R13, R13, UR4, RZ, 0x1d ;  /* 0x000000040d0d7c11 */ /* 0x000fe2000f8fe8ff */
[----:B------:R-:W-:Y:S01]  /*0390*/  IMAD R19, R12, 0x4, R19 ;  /* 0x000000040c137824 */ /* 0x000fe200078e0213 */
[----:B------:R-:W-:Y:S01]  /*03a0*/  LEA.HI R15, R14, UR4, RZ, 0x1d ;  /* 0x000000040e0f7c11 */ /* 0x000fe2000f8fe8ff */
[----:B------:R-:W-:Y:S01]  /*03b0*/  IMAD R29, R22, 0x400, R29 ;  /* 0x00000400161d7824 */ /* 0x000fe200078e021d */
[----:B------:R-:W-:Y:S01]  /*03c0*/  LEA.HI R17, R18, UR4, RZ, 0x1d ;  /* 0x0000000412117c11 */ /* 0x000fe2000f8fe8ff */
[----:B------:R-:W-:Y:S01]  /*03d0*/  IMAD R20, R12, 0x4, R13 ;  /* 0x000000040c147824 */ /* 0x000fe200078e020d */
[----:B------:R-:W-:Y:S01]  /*03e0*/  ISETP.LT.AND P3, PT, R0, 0x100, !P1 ;  /* 0x000001000000780c */ /* 0x000fe20004f61270 */
[----:B------:R-:W-:Y:S01]  /*03f0*/  IMAD R21, R12, 0x4, R15 ;  /* 0x000000040c157824 */ /* 0x000fe200078e020f */
[----:B------:R-:W-:Y:S01]  /*0400*/  ISETP.LT.AND P1, PT, R22, 0x100, !P1 ;  /* 0x000001001600780c */ /* 0x000fe20004f21270 */
[----:B------:R-:W-:-:S02]  /*0410*/  IMAD R24, R12, 0x4, R17 ;  /* 0x000000040c187824 */ /* 0x000fc400078e0211 */
[----:B------:R-:W-:-:S04]  /*0420*/  VIADD R13, R16, UR4 ;  /* 0x00000004100d7c36 */ /* 0x000fc80008000000 */
[----:B------:R-:W-:Y:S02]  /*0430*/  IMAD R28, R2, 0x4, R13 ;  /* 0x00000004021c7824 */ /* 0x000fe400078e020d */
[----:B------:R-:W1:Y:S01]  /*0440*/  LDC.64 R2, c[0x0][0x218] ;  /* 0x00008600ff027b82 */ /* 0x000e620000000a00 */
[----:B--2---:R-:W-:Y:S04]  /*0450*/  STS [R19], R8 ;  /* 0x0000000813007388 */ /* 0x004fe80000000800 */
[----:B------:R-:W-:Y:S04]  /*0460*/  STS [R20+0x80], R9 ;  /* 0x0000800914007388 */ /* 0x000fe80000000800 */
[----:B------:R-:W-:Y:S04]  /*0470*/  STS [R21+0x100], R10 ;  /* 0x0001000a15007388 */ /* 0x000fe80000000800 */
[----:B------:R-:W-:Y:S04]  /*0480*/  STS [R24+0x180], R11 ;  /* 0x0001800b18007388 */ /* 0x000fe80000000800 */
[----:B----4-:R-:W-:Y:S04]  /*0490*/  STS [R19+0x40], R4 ;  /* 0x0000400413007388 */ /* 0x010fe80000000800 */
[----:B------:R-:W-:Y:S04]  /*04a0*/  STS [R20+0xc0], R5 ;  /* 0x0000c00514007388 */ /* 0x000fe80000000800 */
[----:B------:R2:W-:Y:S04]  /*04b0*/  STS [R21+0x140], R6 ;  /* 0x0001400615007388 */ /* 0x0005e80000000800 */
[----:B------:R3:W-:Y:S01]  /*04c0*/  STS [R24+0x1c0], R7 ;  /* 0x0001c00718007388 */ /* 0x0007e20000000800 */
[----:B------:R-:W-:Y:S08]  /*04d0*/  BAR.SYNC.DEFER_BLOCKING 0x0 ;  /* 0x0000000000007b1d */ /* 0x000ff00000010000 */
[----:B--2---:R-:W3:Y:S01]  /*04e0*/  LDC.64 R20, c[0x0][0x220] ;  /* 0x00008800ff147b82 */ /* 0x004ee20000000a00 */
[----:B------:R-:W-:Y:S04]  /*04f0*/  LDS R12, [R26] ;  /* 0x000000001a0c7984 */ /* 0x000fe80000000800 */
[----:B------:R-:W-:Y:S01]  /*0500*/  LDS R13, [R26+0x4] ;  /* 0x000004001a0d7984 */ /* 0x000fe20000000800 */
[----:B---3--:R-:W-:-:S03]  /*0510*/  IMAD.WIDE R24, R25, 0x4, R20 ;  /* 0x0000000419187825 */ /* 0x008fc600078e0214 */
[----:B------:R-:W-:Y:S01]  /*0520*/  LDS R14, [R26+0x8] ;  /* 0x000008001a0e7984 */ /* 0x000fe20000000800 */
[----:B------:R-:W-:-:S03]  /*0530*/  IMAD.WIDE R20, R23, 0x4, R20 ;  /* 0x0000000417147825 */ /* 0x000fc600078e0214 */
[----:B------:R1:W2:Y:S04]  /*0540*/  LDS R15, [R26+0xc] ;  /* 0x00000c001a0f7984 */ /* 0x0002a80000000800 */
[----:B------:R-:W-:Y:S04]  /*0550*/  LDS R16, [R28+0x800] ;  /* 0x000800001c107984 */ /* 0x000fe80000000800 */
[----:B------:R-:W-:Y:S01]  /*0560*/  LDS R17, [R28+0x804] ;  /* 0x000804001c117984 */ /* 0x000fe20000000800 */
[----:B-1----:R-:W-:-:S03]  /*0570*/  IMAD.WIDE R26, R27, 0x4, R2 ;  /* 0x000000041b1a7825 */ /* 0x002fc600078e0202 */
[----:B------:R-:W-:Y:S01]  /*0580*/  LDS R18, [R28+0x808] ;  /* 0x000808001c127984 */ /* 0x000fe20000000800 */
[----:B------:R-:W-:-:S03]  /*0590*/  IMAD.WIDE R2, R29, 0x4, R2 ;  /* 0x000000041d027825 */ /* 0x000fc600078e0202 */
[----:B------:R-:W1:Y:S04]  /*05a0*/  LDS R19, [R28+0x80c] ;  /* 0x00080c001c137984 */ /* 0x000e680000000800 */
[----:B--2---:R2:W-:Y:S04]  /*05b0*/  @P3 STG.E.128 desc[UR6][R26.64], R12 ;  /* 0x0000000c1a003986 */ /* 0x0045e8000c101d06 */
[----:B-1----:R2:W-:Y:S04]  /*05c0*/  @P1 STG.E.128 desc[UR6][R2.64], R16 ;  /* 0x0000001002001986 */ /* 0x0025e8000c101d06 */
[----:B------:R2:W-:Y:S01]  /*05d0*/  @P2 STG.E.128 desc[UR6][R24.64], R8 ;  /* 0x0000000818002986 */ /* 0x0005e2000c101d06 */
[----:B------:R-:W-:Y:S05]  /*05e0*/  @!P0 EXIT ;  /* 0x000000000000894d */ /* 0x000fea0003800000 */
[----:B------:R-:W-:Y:S01]  /*05f0*/  STG.E.128 desc[UR6][R20.64], R4 ;  /* 0x0000000414007986 */ /* 0x000fe2000c101d06 */
[----:B------:R-:W-:Y:S05]  /*0600*/  EXIT ;  /* 0x000000000000794d */ /* 0x000fea0003800000 */
.L_x_0:
[----:B------:R-:W-:-:S00]  /*0610*/  BRA `(.L_x_0) ;  /* 0xfffffffc00fc7947 */ /* 0x000fc0000383ffff */
[----:B------:R-:W-:-:S00]  /*0620*/  NOP ;  /* 0x0000000000007918 */ /* 0x000fc00000000000 */
        /* <DEDUP_REMOVED lines=13> */
.L_x_1:


//--------------------- .nv.shared.triton_poi_fused_convolution_7 --------------------------
	.section	.nv.shared.triton_poi_fused_convolution_7,"aw",@nobits
	.sectionflags	@""
	.align	16
	.zero		1024


//--------------------- .nv.constant0.triton_poi_fused_convolution_7 --------------------------
	.section	.nv.constant0.triton_poi_fused_convolution_7,"a",@progbits
	.sectionflags	@""
	.align	4
.nv.constant0.triton_poi_fused_convolution_7:
	.zero		560
